	.headerflags	@"EF_CUDA_TEXMODE_UNIFIED EF_CUDA_64BIT_ADDRESS EF_CUDA_ACCELERATORS EF_CUDA_SM90 EF_CUDA_VIRTUAL_SM(EF_CUDA_SM90)"
	.elftype	@"ET_EXEC"


//--------------------- .nv.info                  --------------------------
	.section	.nv.info,"",@"SHT_CUDA_INFO"
	.align	4


	//----- nvinfo : EIATTR_REGCOUNT
	.align		4
        /*0000*/ 	.byte	0x04, 0x2f
        /*0002*/ 	.short	(.L_3 - .L_2)
	.align		4
.L_2:
        /*0004*/ 	.word	index@(triton_poi_fused__native_batch_norm_legit_no_training_cat_rrelu_with_noise_functional_10)
        /*0008*/ 	.word	0x0000001e


	//----- nvinfo : EIATTR_MIN_STACK_SIZE
	.align		4
.L_3:
        /*000c*/ 	.byte	0x04, 0x12
        /*000e*/ 	.short	(.L_5 - .L_4)
	.align		4
.L_4:
        /*0010*/ 	.word	index@(triton_poi_fused__native_batch_norm_legit_no_training_cat_rrelu_with_noise_functional_10)
        /*0014*/ 	.word	0x00000000


	//----- nvinfo : EIATTR_FRAME_SIZE
	.align		4
.L_5:
        /*0018*/ 	.byte	0x04, 0x11
        /*001a*/ 	.short	(.L_7 - .L_6)
	.align		4
.L_6:
        /*001c*/ 	.word	index@(triton_poi_fused__native_batch_norm_legit_no_training_cat_rrelu_with_noise_functional_10)
        /*0020*/ 	.word	0x00000000


	//----- nvinfo : EIATTR_MIN_STACK_SIZE
	.align		4
.L_7:
        /*0024*/ 	.byte	0x04, 0x12
        /*0026*/ 	.short	(.L_9 - .L_8)
	.align		4
.L_8:
        /*0028*/ 	.word	index@(triton_poi_fused__native_batch_norm_legit_no_training_cat_rrelu_with_noise_functional_10)
        /*002c*/ 	.word	0x00000000
.L_9:


//--------------------- .nv.info.triton_poi_fused__native_batch_norm_legit_no_training_cat_rrelu_with_noise_functional_10 --------------------------
	.section	.nv.info.triton_poi_fused__native_batch_norm_legit_no_training_cat_rrelu_with_noise_functional_10,"",@"SHT_CUDA_INFO"
	.sectionflags	@""
	.align	4


	//----- nvinfo : EIATTR_CUDA_API_VERSION
	.align		4
        /*0000*/ 	.byte	0x04, 0x37
        /*0002*/ 	.short	(.L_11 - .L_10)
.L_10:
        /*0004*/ 	.word	0x0000007c


	//----- nvinfo : EIATTR_KPARAM_INFO
	.align		4
.L_11:
        /*0008*/ 	.byte	0x04, 0x17
        /*000a*/ 	.short	(.L_13 - .L_12)
.L_12:
        /*000c*/ 	.word	0x00000000
        /*0010*/ 	.short	0x0008
        /*0012*/ 	.short	0x0040
        /*0014*/ 	.byte	0x00, 0xf0, 0x11, 0x00


	//----- nvinfo : EIATTR_KPARAM_INFO
	.align		4
.L_13:
        /*0018*/ 	.byte	0x04, 0x17
        /*001a*/ 	.short	(.L_15 - .L_14)
.L_14:
        /*001c*/ 	.word	0x00000000
        /*0020*/ 	.short	0x0007
        /*0022*/ 	.short	0x0038
        /*0024*/ 	.byte	0x00, 0xf4, 0x21, 0x00


	//----- nvinfo : EIATTR_KPARAM_INFO
	.align		4
.L_15:
        /*0028*/ 	.byte	0x04, 0x17
        /*002a*/ 	.short	(.L_17 - .L_16)
.L_16:
        /*002c*/ 	.word	0x00000000
        /*0030*/ 	.short	0x0006
        /*0032*/ 	.short	0x0030
        /*0034*/ 	.byte	0x00, 0xf4, 0x21, 0x00


	//----- nvinfo : EIATTR_KPARAM_INFO
	.align		4
.L_17:
        /*0038*/ 	.byte	0x04, 0x17
        /*003a*/ 	.short	(.L_19 - .L_18)
.L_18:
        /*003c*/ 	.word	0x00000000
        /*0040*/ 	.short	0x0005
        /*0042*/ 	.short	0x0028
        /*0044*/ 	.byte	0x00, 0xf4, 0x21, 0x00


	//----- nvinfo : EIATTR_KPARAM_INFO
	.align		4
.L_19:
        /*0048*/ 	.byte	0x04, 0x17
        /*004a*/ 	.short	(.L_21 - .L_20)
.L_20:
        /*004c*/ 	.word	0x00000000
        /*0050*/ 	.short	0x0004
        /*0052*/ 	.short	0x0020
        /*0054*/ 	.byte	0x00, 0xf4, 0x21, 0x00


	//----- nvinfo : EIATTR_KPARAM_INFO
	.align		4
.L_21:
        /*0058*/ 	.byte	0x04, 0x17
        /*005a*/ 	.short	(.L_23 - .L_22)
.L_22:
        /*005c*/ 	.word	0x00000000
        /*0060*/ 	.short	0x0003
        /*0062*/ 	.short	0x0018
        /*0064*/ 	.byte	0x00, 0xf4, 0x21, 0x00


	//----- nvinfo : EIATTR_KPARAM_INFO
	.align		4
.L_23:
        /*0068*/ 	.byte	0x04, 0x17
        /*006a*/ 	.short	(.L_25 - .L_24)
.L_24:
        /*006c*/ 	.word	0x00000000
        /*0070*/ 	.short	0x0002
        /*0072*/ 	.short	0x0010
        /*0074*/ 	.byte	0x00, 0xf4, 0x21, 0x00


	//----- nvinfo : EIATTR_KPARAM_INFO
	.align		4
.L_25:
        /*0078*/ 	.byte	0x04, 0x17
        /*007a*/ 	.short	(.L_27 - .L_26)
.L_26:
        /*007c*/ 	.word	0x00000000
        /*0080*/ 	.short	0x0001
        /*0082*/ 	.short	0x0008
        /*0084*/ 	.byte	0x00, 0xf4, 0x21, 0x00


	//----- nvinfo : EIATTR_KPARAM_INFO
	.align		4
.L_27:
        /*0088*/ 	.byte	0x04, 0x17
        /*008a*/ 	.short	(.L_29 - .L_28)
.L_28:
        /*008c*/ 	.word	0x00000000
        /*0090*/ 	.short	0x0000
        /*0092*/ 	.short	0x0000
        /*0094*/ 	.byte	0x00, 0xf4, 0x21, 0x00


	//----- nvinfo : EIATTR_SPARSE_MMA_MASK
	.align		4
.L_29:
        /*0098*/ 	.byte	0x03, 0x50
        /*009a*/ 	.short	0x0000


	//----- nvinfo : EIATTR_MAXREG_COUNT
	.align		4
        /*009c*/ 	.byte	0x03, 0x1b
        /*009e*/ 	.short	0x00ff


	//----- nvinfo : EIATTR_EXIT_INSTR_OFFSETS
	.align		4
        /*00a0*/ 	.byte	0x04, 0x1c
        /*00a2*/ 	.short	(.L_31 - .L_30)


	//   ....[0]....
.L_30:
        /*00a4*/ 	.word	0x00000980


	//----- nvinfo : EIATTR_REQNTID
	.align		4
.L_31:
        /*00a8*/ 	.byte	0x04, 0x10
        /*00aa*/ 	.short	(.L_33 - .L_32)
.L_32:
        /*00ac*/ 	.word	0x00000080
        /*00b0*/ 	.word	0x00000001
        /*00b4*/ 	.word	0x00000001


	//----- nvinfo : EIATTR_CBANK_PARAM_SIZE
	.align		4
.L_33:
        /*00b8*/ 	.byte	0x03, 0x19
        /*00ba*/ 	.short	0x0044


	//----- nvinfo : EIATTR_PARAM_CBANK
	.align		4
        /*00bc*/ 	.byte	0x04, 0x0a
        /*00be*/ 	.short	(.L_35 - .L_34)
	.align		4
.L_34:
        /*00c0*/ 	.word	index@(.nv.constant0.triton_poi_fused__native_batch_norm_legit_no_training_cat_rrelu_with_noise_functional_10)
        /*00c4*/ 	.short	0x0210
        /*00c6*/ 	.short	0x0044


	//----- nvinfo : EIATTR_SW_WAR
	.align		4
.L_35:
        /*00c8*/ 	.byte	0x04, 0x36
        /*00ca*/ 	.short	(.L_37 - .L_36)
.L_36:
        /*00cc*/ 	.word	0x00000008
.L_37:


//--------------------- .nv.callgraph             --------------------------
	.section	.nv.callgraph,"",@"SHT_CUDA_CALLGRAPH"
	.align	4
	.sectionentsize	8
	.align		4
        /*0000*/ 	.word	0x00000000
	.align		4
        /*0004*/ 	.word	0xffffffff
	.align		4
        /*0008*/ 	.word	0x00000000
	.align		4
        /*000c*/ 	.word	0xfffffffe
	.align		4
        /*0010*/ 	.word	0x00000000
	.align		4
        /*0014*/ 	.word	0xfffffffd
	.align		4
        /*0018*/ 	.word	0x00000000
	.align		4
        /*001c*/ 	.word	0xfffffffc


//--------------------- .nv.constant4             --------------------------
	.section	.nv.constant4,"a",@progbits
	.align	8
	.align		8
.nv.constant4:
        /*0000*/ 	.dword	_$_str
	.align		8
        /*0008*/ 	.dword	_$_str_$_2


//--------------------- .text.triton_poi_fused__native_batch_norm_legit_no_training_cat_rrelu_with_noise_functional_10 --------------------------
	.section	.text.triton_poi_fused__native_batch_norm_legit_no_training_cat_rrelu_with_noise_functional_10,"ax",@progbits
	.align	128
        .global         triton_poi_fused__native_batch_norm_legit_no_training_cat_rrelu_with_noise_functional_10
        .type           triton_poi_fused__native_batch_norm_legit_no_training_cat_rrelu_with_noise_functional_10,@function
        .size           triton_poi_fused__native_batch_norm_legit_no_training_cat_rrelu_with_noise_functional_10,(.L_x_1 - triton_poi_fused__native_batch_norm_legit_no_training_cat_rrelu_with_noise_functional_10)
        .other          triton_poi_fused__native_batch_norm_legit_no_training_cat_rrelu_with_noise_functional_10,@"STO_CUDA_ENTRY STV_DEFAULT"
triton_poi_fused__native_batch_norm_legit_no_training_cat_rrelu_with_noise_functional_10:
.text.triton_poi_fused__native_batch_norm_legit_no_training_cat_rrelu_with_noise_functional_10:
[----:B------:R-:W-:Y:S01]  /*0000*/  LDC R1, c[0x0][0x28] ;  /* 0x00000a00ff017b82 */ /* 0x000fe20000000800 */
[----:B------:R-:W1:Y:S01]  /*0010*/  S2R R0, SR_TID.X ;  /* 0x0000000000007919 */ /* 0x000e620000002100 */
[----:B------:R-:W-:Y:S01]  /*0020*/  ULDC.64 UR6, c[0x0][0x220] ;  /* 0x0000880000067ab9 */ /* 0x000fe20000000a00 */
[----:B------:R-:W-:Y:S01]  /*0030*/  IMAD.MOV.U32 R22, RZ, RZ, RZ ;  /* 0x000000ffff167224 */ /* 0x000fe200078e00ff */
[----:B------:R-:W-:Y:S01]  /*0040*/  ULDC.64 UR4, c[0x0][0x208] ;  /* 0x0000820000047ab9 */ /* 0x000fe20000000a00 */
[----:B------:R-:W2:Y:S03]  /*0050*/  S2R R5, SR_CTAID.X ;  /* 0x0000000000057919 */ /* 0x000ea60000002500 */
[----:B------:R-:W3:Y:S01]  /*0060*/  LDC.64 R20, c[0x0][0x218] ;  /* 0x00008600ff147b82 */ /* 0x000ee20000000a00 */
[----:B-1----:R-:W-:-:S05]  /*0070*/  IMAD.SHL.U32 R0, R0, 0x2, RZ ;  /* 0x0000000200007824 */ /* 0x002fca00078e00ff */
[----:B------:R-:W-:-:S05]  /*0080*/  LOP3.LUT R0, R0, 0xfe, RZ, 0xc0, !PT ;  /* 0x000000fe00007812 */ /* 0x000fca00078ec0ff */
[----:B--2---:R-:W-:Y:S01]  /*0090*/  IMAD R4, R5, 0x100, R0 ;  /* 0x0000010005047824 */ /* 0x004fe200078e0200 */
[----:B------:R-:W-:-:S04]  /*00a0*/  SHF.R.S32.HI R0, RZ, 0x17, R5 ;  /* 0x00000017ff007819 */ /* 0x000fc80000011405 */
[----:B------:R-:W-:Y:S02]  /*00b0*/  SHF.R.S32.HI R3, RZ, 0x1f, R4 ;  /* 0x0000001fff037819 */ /* 0x000fe40000011404 */
[----:B------:R-:W-:Y:S02]  /*00c0*/  SGXT R0, R0, 0x1 ;  /* 0x000000010000781a */ /* 0x000fe40000000200 */
[-C--:B------:R-:W-:Y:S02]  /*00d0*/  LEA.HI R3, R3, R4.reuse, RZ, 0x4 ;  /* 0x0000000403037211 */ /* 0x080fe400078f20ff */
[----:B------:R-:W-:Y:S02]  /*00e0*/  LEA.HI R6, R0, R4, RZ, 0x9 ;  /* 0x0000000400067211 */ /* 0x000fe400078f48ff */
[----:B------:R-:W-:Y:S02]  /*00f0*/  SHF.R.S32.HI R16, RZ, 0x4, R3 ;  /* 0x00000004ff107819 */ /* 0x000fe40000011403 */
[----:B------:R-:W-:-:S02]  /*0100*/  SHF.R.S32.HI R6, RZ, 0x9, R6 ;  /* 0x00000009ff067819 */ /* 0x000fc40000011406 */
[----:B------:R-:W-:Y:S02]  /*0110*/  LEA.HI R2, R16, R16, RZ, 0x5 ;  /* 0x0000001010027211 */ /* 0x000fe400078f28ff */
[----:B------:R-:W-:Y:S01]  /*0120*/  LOP3.LUT R25, R3, 0xfffffff0, RZ, 0xc0, !PT ;  /* 0xfffffff003197812 */ /* 0x000fe200078ec0ff */
[----:B------:R-:W-:Y:S01]  /*0130*/  VIADD R3, R4, 0x1 ;  /* 0x0000000104037836 */ /* 0x000fe20000000000 */
[----:B------:R-:W-:-:S03]  /*0140*/  LOP3.LUT R5, R2, 0xffffffe0, RZ, 0xc0, !PT ;  /* 0xffffffe002057812 */ /* 0x000fc600078ec0ff */
[----:B------:R-:W-:Y:S01]  /*0150*/  IMAD.IADD R25, R4, 0x1, -R25 ;  /* 0x0000000104197824 */ /* 0x000fe200078e0a19 */
[----:B------:R-:W-:Y:S01]  /*0160*/  LEA.HI R0, R0, R3, RZ, 0x4 ;  /* 0x0000000300007211 */ /* 0x000fe200078f20ff */
[----:B------:R-:W-:-:S03]  /*0170*/  IMAD.IADD R5, R16, 0x1, -R5 ;  /* 0x0000000110057824 */ /* 0x000fc600078e0a05 */
[----:B------:R-:W-:Y:S01]  /*0180*/  LOP3.LUT R0, R0, 0xfffffff0, RZ, 0xc0, !PT ;  /* 0xfffffff000007812 */ /* 0x000fe200078ec0ff */
[----:B------:R-:W-:Y:S01]  /*0190*/  IMAD R2, R6, 0x40, R5 ;  /* 0x0000004006027824 */ /* 0x000fe200078e0205 */
[C---:B------:R-:W-:Y:S01]  /*01a0*/  ISETP.GT.AND P4, PT, R25.reuse, 0xc, PT ;  /* 0x0000000c1900780c */ /* 0x040fe20003f84270 */
[----:B------:R-:W-:Y:S02]  /*01b0*/  VIADD R5, R25, 0xfffffff3 ;  /* 0xfffffff319057836 */ /* 0x000fe40000000000 */
[----:B------:R-:W-:Y:S02]  /*01c0*/  IMAD R2, R2, 0x6, RZ ;  /* 0x0000000602027824 */ /* 0x000fe400078e02ff */
[----:B------:R-:W-:-:S03]  /*01d0*/  IMAD.IADD R3, R3, 0x1, -R0 ;  /* 0x0000000103037824 */ /* 0x000fc600078e0a00 */
[----:B------:R-:W-:Y:S02]  /*01e0*/  SHF.R.S32.HI R14, RZ, 0x1f, R2 ;  /* 0x0000001fff0e7819 */ /* 0x000fe40000011402 */
[----:B------:R-:W-:Y:S02]  /*01f0*/  IADD3 R7, P0, R25, R2, RZ ;  /* 0x0000000219077210 */ /* 0x000fe40007f1e0ff */
[----:B------:R-:W-:Y:S02]  /*0200*/  IADD3 R8, P1, R2, R5, RZ ;  /* 0x0000000502087210 */ /* 0x000fe40007f3e0ff */
[-C--:B------:R-:W-:Y:S02]  /*0210*/  LEA.HI.X.SX32 R10, R25, R14.reuse, 0x1, P0 ;  /* 0x0000000e190a7211 */ /* 0x080fe400000f0eff */
[----:B------:R-:W-:Y:S02]  /*0220*/  LEA R6, P0, R7, UR6, 0x2 ;  /* 0x0000000607067c11 */ /* 0x000fe4000f8010ff */
[----:B------:R-:W-:-:S02]  /*0230*/  LEA.HI.X.SX32 R5, R5, R14, 0x1, P1 ;  /* 0x0000000e05057211 */ /* 0x000fc400008f0eff */
[C---:B------:R-:W-:Y:S02]  /*0240*/  LEA R12, P1, R8.reuse, UR6, 0x2 ;  /* 0x00000006080c7c11 */ /* 0x040fe4000f8210ff */
[----:B------:R-:W-:Y:S02]  /*0250*/  LEA.HI.X R7, R7, UR7, R10, 0x2, P0 ;  /* 0x0000000707077c11 */ /* 0x000fe400080f140a */
[----:B------:R-:W1:Y:S01]  /*0260*/  LDC.64 R10, c[0x0][0x230] ;  /* 0x00008c00ff0a7b82 */ /* 0x000e620000000a00 */
[----:B------:R-:W-:Y:S01]  /*0270*/  LEA.HI.X R13, R8, UR7, R5, 0x2, P1 ;  /* 0x00000007080d7c11 */ /* 0x000fe200088f1405 */
[C---:B------:R-:W-:Y:S01]  /*0280*/  VIADD R5, R3.reuse, 0xfffffff3 ;  /* 0xfffffff303057836 */ /* 0x040fe20000000000 */
[----:B------:R-:W-:Y:S01]  /*0290*/  IADD3 R9, P0, R3, R2, RZ ;  /* 0x0000000203097210 */ /* 0x000fe20007f1e0ff */
[----:B------:R-:W-:Y:S01]  /*02a0*/  IMAD.MOV.U32 R8, RZ, RZ, RZ ;  /* 0x000000ffff087224 */ /* 0x000fe200078e00ff */
[----:B------:R2:W4:Y:S01]  /*02b0*/  @P4 LDG.E.EL R22, desc[UR4][R6.64+-0x34] ;  /* 0xffffcc0406164981 */ /* 0x000522000c2e1900 */
[----:B------:R-:W-:-:S02]  /*02c0*/  ISETP.GT.AND P2, PT, R3, 0xc, PT ;  /* 0x0000000c0300780c */ /* 0x000fc40003f44270 */
[----:B------:R-:W-:Y:S02]  /*02d0*/  IADD3 R0, P1, R2, R5, RZ ;  /* 0x0000000502007210 */ /* 0x000fe40007f3e0ff */
[----:B------:R-:W5:Y:S01]  /*02e0*/  @P4 LDG.E.EL R8, desc[UR4][R12.64+0xc] ;  /* 0x00000c040c084981 */ /* 0x000f62000c2e1900 */
[-C--:B------:R-:W-:Y:S01]  /*02f0*/  LEA.HI.X.SX32 R18, R3, R14.reuse, 0x1, P0 ;  /* 0x0000000e03127211 */ /* 0x080fe200000f0eff */
[----:B------:R-:W-:Y:S01]  /*0300*/  IMAD.MOV.U32 R2, RZ, RZ, RZ ;  /* 0x000000ffff027224 */ /* 0x000fe200078e00ff */
[----:B------:R-:W-:Y:S02]  /*0310*/  LEA.HI.X.SX32 R5, R5, R14, 0x1, P1 ;  /* 0x0000000e05057211 */ /* 0x000fe400008f0eff */
[C---:B------:R-:W-:Y:S02]  /*0320*/  LEA R14, P0, R9.reuse, UR6, 0x2 ;  /* 0x00000006090e7c11 */ /* 0x040fe4000f8010ff */
[C---:B------:R-:W-:Y:S01]  /*0330*/  LEA R26, P1, R0.reuse, UR6, 0x2 ;  /* 0x00000006001a7c11 */ /* 0x040fe2000f8210ff */
[----:B------:R-:W5:Y:S01]  /*0340*/  @P4 LDG.E.EL R2, desc[UR4][R12.64+0x300] ;  /* 0x000300040c024981 */ /* 0x000f62000c2e1900 */
[----:B------:R-:W-:Y:S01]  /*0350*/  LEA.HI.X R15, R9, UR7, R18, 0x2, P0 ;  /* 0x00000007090f7c11 */ /* 0x000fe200080f1412 */
[----:B------:R-:W-:Y:S01]  /*0360*/  IMAD.MOV.U32 R9, RZ, RZ, RZ ;  /* 0x000000ffff097224 */ /* 0x000fe200078e00ff */
[----:B------:R-:W-:Y:S01]  /*0370*/  LEA.HI.X R27, R0, UR7, R5, 0x2, P1 ;  /* 0x00000007001b7c11 */ /* 0x000fe200088f1405 */
[----:B------:R-:W-:-:S02]  /*0380*/  IMAD.MOV.U32 R5, RZ, RZ, RZ ;  /* 0x000000ffff057224 */ /* 0x000fc400078e00ff */
[C---:B-1----:R-:W-:Y:S01]  /*0390*/  IMAD.WIDE R10, R25.reuse, 0x4, R10 ;  /* 0x00000004190a7825 */ /* 0x042fe200078e020a */
[----:B--2---:R-:W-:Y:S01]  /*03a0*/  CS2R R6, SRZ ;  /* 0x0000000000067805 */ /* 0x004fe2000001ff00 */
[----:B------:R1:W2:Y:S01]  /*03b0*/  @P2 LDG.E.EL R9, desc[UR4][R14.64+-0x34] ;  /* 0xffffcc040e092981 */ /* 0x0002a2000c2e1900 */
[----:B------:R-:W3:Y:S01]  /*03c0*/  LDC.64 R18, c[0x0][0x228] ;  /* 0x00008a00ff127b82 */ /* 0x000ee20000000a00 */
[----:B------:R-:W-:Y:S02]  /*03d0*/  IMAD.MOV.U32 R0, RZ, RZ, RZ ;  /* 0x000000ffff007224 */ /* 0x000fe400078e00ff */
[----:B------:R-:W2:Y:S04]  /*03e0*/  @P2 LDG.E.EL R5, desc[UR4][R26.64+0xc] ;  /* 0x00000c041a052981 */ /* 0x000ea8000c2e1900 */
[----:B------:R-:W2:Y:S01]  /*03f0*/  LDG.E.EL.64 R10, desc[UR4][R10.64] ;  /* 0x000000040a0a7981 */ /* 0x000ea2000c2e1b00 */
[----:B------:R-:W-:Y:S01]  /*0400*/  ISETP.GE.AND P1, PT, R25, 0xd, PT ;  /* 0x0000000d1900780c */ /* 0x000fe20003f26270 */
[----:B-1----:R-:W1:Y:S02]  /*0410*/  LDC.64 R14, c[0x0][0x238] ;  /* 0x00008e00ff0e7b82 */ /* 0x002e640000000a00 */
[----:B------:R3:W2:Y:S04]  /*0420*/  @P4 LDG.E.EL R6, desc[UR4][R12.64+0x30c] ;  /* 0x00030c040c064981 */ /* 0x0006a8000c2e1900 */
[----:B------:R-:W2:Y:S04]  /*0430*/  @P2 LDG.E.EL R0, desc[UR4][R26.64+0x300] ;  /* 0x000300041a002981 */ /* 0x000ea8000c2e1900 */
[----:B------:R1:W2:Y:S01]  /*0440*/  @P2 LDG.E.EL R7, desc[UR4][R26.64+0x30c] ;  /* 0x00030c041a072981 */ /* 0x0002a2000c2e1900 */
[----:B------:R-:W-:Y:S01]  /*0450*/  ISETP.GE.AND P0, PT, R3, 0xd, PT ;  /* 0x0000000d0300780c */ /* 0x000fe20003f06270 */
[----:B---3--:R-:W3:Y:S01]  /*0460*/  LDC.64 R12, c[0x0][0x240] ;  /* 0x00009000ff0c7b82 */ /* 0x008ee20000000a00 */
[----:B------:R-:W-:-:S02]  /*0470*/  IMAD R17, R16, 0xd, R25 ;  /* 0x0000000d10117824 */ /* 0x000fc400078e0219 */
[----:B------:R-:W-:Y:S02]  /*0480*/  IMAD R23, R16, 0xd, R3 ;  /* 0x0000000d10177824 */ /* 0x000fe400078e0203 */
[----:B------:R-:W-:-:S04]  /*0490*/  IMAD.WIDE R16, R17, 0x4, R20 ;  /* 0x0000000411107825 */ /* 0x000fc800078e0214 */
[----:B------:R-:W-:Y:S02]  /*04a0*/  IMAD.MOV.U32 R3, RZ, RZ, RZ ;  /* 0x000000ffff037224 */ /* 0x000fe400078e00ff */
[----:B------:R-:W-:-:S04]  /*04b0*/  IMAD.WIDE R20, R23, 0x4, R20 ;  /* 0x0000000417147825 */ /* 0x000fc800078e0214 */
[----:B------:R-:W-:Y:S01]  /*04c0*/  IMAD.MOV.U32 R23, RZ, RZ, RZ ;  /* 0x000000ffff177224 */ /* 0x000fe200078e00ff */
[----:B------:R1:W2:Y:S01]  /*04d0*/  @!P1 LDG.E.EL R3, desc[UR4][R16.64] ;  /* 0x0000000410039981 */ /* 0x0002a2000c2e1900 */
[----:B0-----:R-:W-:-:S04]  /*04e0*/  IMAD.WIDE R18, R25, 0x4, R18 ;  /* 0x0000000419127825 */ /* 0x001fc800078e0212 */
[----:B------:R-:W2:Y:S01]  /*04f0*/  @!P0 LDG.E.EL R23, desc[UR4][R20.64] ;  /* 0x0000000414178981 */ /* 0x000ea2000c2e1900 */
[----:B-1----:R-:W-:-:S03]  /*0500*/  IMAD.WIDE R26, R25, 0x4, R14 ;  /* 0x00000004191a7825 */ /* 0x002fc600078e020e */
[----:B------:R-:W2:Y:S01]  /*0510*/  LDG.E.EL.64 R18, desc[UR4][R18.64] ;  /* 0x0000000412127981 */ /* 0x000ea2000c2e1b00 */
[----:B---3--:R-:W-:-:S03]  /*0520*/  IMAD.WIDE R14, R25, 0x4, R12 ;  /* 0x00000004190e7825 */ /* 0x008fc600078e020c */
[----:B------:R-:W3:Y:S04]  /*0530*/  LDG.E.EL.64 R12, desc[UR4][R26.64] ;  /* 0x000000041a0c7981 */ /* 0x000ee8000c2e1b00 */
[----:B------:R-:W3:Y:S01]  /*0540*/  LDG.E.EL.64 R14, desc[UR4][R14.64] ;  /* 0x000000040e0e7981 */ /* 0x000ee2000c2e1b00 */
[----:B----4-:R-:W-:Y:S02]  /*0550*/  SEL R25, R22, RZ, P4 ;  /* 0x000000ff16197207 */ /* 0x010fe40002000000 */
[----:B-----5:R-:W-:-:S04]  /*0560*/  SEL R8, R8, RZ, P4 ;  /* 0x000000ff08087207 */ /* 0x020fc80002000000 */
[----:B------:R-:W-:Y:S02]  /*0570*/  FSETP.GT.AND P3, PT, R8, R25, PT ;  /* 0x000000190800720b */ /* 0x000fe40003f64000 */
[----:B------:R-:W-:Y:S02]  /*0580*/  SEL R17, R2, RZ, P4 ;  /* 0x000000ff02117207 */ /* 0x000fe40002000000 */
[----:B------:R-:W-:Y:S02]  /*0590*/  FSETP.NAN.AND P6, PT, R8, R8, PT ;  /* 0x000000080800720b */ /* 0x000fe40003fc8000 */
[----:B------:R-:W-:Y:S02]  /*05a0*/  FSETP.NAN.AND P5, PT, R17, R17, PT ;  /* 0x000000111100720b */ /* 0x000fe40003fa8000 */
[----:B--2---:R-:W-:Y:S02]  /*05b0*/  SEL R16, R9, RZ, P2 ;  /* 0x000000ff09107207 */ /* 0x004fe40001000000 */
[----:B------:R-:W-:-:S03]  /*05c0*/  SEL R5, R5, RZ, P2 ;  /* 0x000000ff05057207 */ /* 0x000fc60001000000 */
[----:B------:R-:W-:Y:S02]  /*05d0*/  @!P3 FSEL R8, R8, R25, P6 ;  /* 0x000000190808b208 */ /* 0x000fe40003000000 */
[----:B------:R-:W-:Y:S01]  /*05e0*/  FSETP.GT.AND P3, PT, R5, R16, PT ;  /* 0x000000100500720b */ /* 0x000fe20003f64000 */
[----:B------:R-:W-:Y:S01]  /*05f0*/  FADD R10, R10, 9.9999997473787516356e-06 ;  /* 0x3727c5ac0a0a7421 */ /* 0x000fe20000000000 */
[----:B------:R-:W-:Y:S01]  /*0600*/  FADD R11, R11, 9.9999997473787516356e-06 ;  /* 0x3727c5ac0b0b7421 */ /* 0x000fe20000000000 */
[----:B------:R-:W-:Y:S02]  /*0610*/  FSETP.GEU.AND P6, PT, R8, R17, PT ;  /* 0x000000110800720b */ /* 0x000fe40003fce000 */
[----:B------:R-:W-:Y:S02]  /*0620*/  SEL R2, R6, RZ, P4 ;  /* 0x000000ff06027207 */ /* 0x000fe40002000000 */
[----:B------:R-:W-:Y:S01]  /*0630*/  SEL R0, R0, RZ, P2 ;  /* 0x000000ff00007207 */ /* 0x000fe20001000000 */
[----:B------:R-:W0:Y:S01]  /*0640*/  MUFU.SQRT R10, R10 ;  /* 0x0000000a000a7308 */ /* 0x000e220000002000 */
[----:B------:R-:W-:-:S02]  /*0650*/  @!P5 FSEL R17, R17, R8, !P6 ;  /* 0x000000081111d208 */ /* 0x000fc40007000000 */
[----:B------:R-:W-:-:S05]  /*0660*/  FSETP.NAN.AND P4, PT, R2, R2, PT ;  /* 0x000000020200720b */ /* 0x000fca0003f88000 */
[----:B------:R-:W1:Y:S01]  /*0670*/  MUFU.SQRT R11, R11 ;  /* 0x0000000b000b7308 */ /* 0x000e620000002000 */
[----:B------:R-:W-:Y:S02]  /*0680*/  FSETP.NAN.AND P5, PT, R0, R0, PT ;  /* 0x000000000000720b */ /* 0x000fe40003fa8000 */
[----:B------:R-:W-:Y:S01]  /*0690*/  SEL R7, R7, RZ, P2 ;  /* 0x000000ff07077207 */ /* 0x000fe20001000000 */
[----:B------:R-:W-:Y:S01]  /*06a0*/  IMAD.MOV.U32 R6, RZ, RZ, 0x3e800000 ;  /* 0x3e800000ff067424 */ /* 0x000fe200078e00ff */
[C---:B------:R-:W-:Y:S01]  /*06b0*/  FSETP.NAN.AND P6, PT, R5.reuse, R5, PT ;  /* 0x000000050500720b */ /* 0x040fe20003fc8000 */
[----:B------:R-:W2:Y:S03]  /*06c0*/  LDC.64 R8, c[0x0][0x210] ;  /* 0x00008400ff087b82 */ /* 0x000ea60000000a00 */
[----:B------:R-:W-:Y:S02]  /*06d0*/  @!P3 FSEL R5, R5, R16, P6 ;  /* 0x000000100505b208 */ /* 0x000fe40003000000 */
[----:B------:R-:W-:-:S02]  /*06e0*/  FSETP.GEU.AND P3, PT, R17, R2, PT ;  /* 0x000000021100720b */ /* 0x000fc40003f6e000 */
[----:B------:R-:W-:Y:S02]  /*06f0*/  FSETP.GEU.AND P6, PT, R5, R0, PT ;  /* 0x000000000500720b */ /* 0x000fe40003fce000 */
[----:B------:R-:W-:Y:S02]  /*0700*/  @!P4 FSEL R2, R2, R17, !P3 ;  /* 0x000000110202c208 */ /* 0x000fe40005800000 */
[----:B------:R-:W-:Y:S02]  /*0710*/  @!P5 FSEL R0, R0, R5, !P6 ;  /* 0x000000050000d208 */ /* 0x000fe40007000000 */
[C---:B0-----:R-:W-:Y:S02]  /*0720*/  FSETP.GT.AND P4, PT, R10.reuse, 8.50705917302346158658e+37, PT ;  /* 0x7e8000000a00780b */ /* 0x041fe40003f84000 */
[----:B-1----:R-:W-:Y:S02]  /*0730*/  FSETP.GT.AND P6, PT, R11, 8.50705917302346158658e+37, PT ;  /* 0x7e8000000b00780b */ /* 0x002fe40003fc4000 */
[----:B------:R-:W-:-:S02]  /*0740*/  FSETP.GEU.AND P3, PT, R10, 1.175494350822287508e-38, PT ;  /* 0x008000000a00780b */ /* 0x000fc40003f6e000 */
[----:B------:R-:W-:Y:S02]  /*0750*/  FSETP.GEU.AND P5, PT, R11, 1.175494350822287508e-38, PT ;  /* 0x008000000b00780b */ /* 0x000fe40003fae000 */
[----:B------:R-:W-:-:S05]  /*0760*/  FSETP.NAN.AND P2, PT, R7, R7, PT ;  /* 0x000000070700720b */ /* 0x000fca0003f48000 */
[----:B------:R-:W-:Y:S02]  /*0770*/  @P4 FMUL R10, R10, 0.25 ;  /* 0x3e8000000a0a4820 */ /* 0x000fe40000400000 */
[----:B------:R-:W-:Y:S02]  /*0780*/  @P6 FMUL R11, R11, 0.25 ;  /* 0x3e8000000b0b6820 */ /* 0x000fe40000400000 */
[----:B------:R-:W-:Y:S02]  /*0790*/  @!P3 FMUL R10, R10, 16777216 ;  /* 0x4b8000000a0ab820 */ /* 0x000fe40000400000 */
[----:B------:R-:W-:Y:S01]  /*07a0*/  @!P5 FMUL R11, R11, 16777216 ;  /* 0x4b8000000b0bd820 */ /* 0x000fe20000400000 */
[----:B------:R-:W-:Y:S02]  /*07b0*/  FSEL R5, R6, 1, P4 ;  /* 0x3f80000006057808 */ /* 0x000fe40002000000 */
[----:B------:R-:W-:Y:S01]  /*07c0*/  FSETP.GEU.AND P4, PT, R0, R7, PT ;  /* 0x000000070000720b */ /* 0x000fe20003f8e000 */
[----:B------:R-:W0:Y:S01]  /*07d0*/  MUFU.RCP R10, R10 ;  /* 0x0000000a000a7308 */ /* 0x000e220000001000 */
[----:B------:R-:W-:-:S02]  /*07e0*/  SEL R3, R3, RZ, !P1 ;  /* 0x000000ff03037207 */ /* 0x000fc40004800000 */
[----:B------:R-:W-:-:S05]  /*07f0*/  FSEL R6, R6, 1, P6 ;  /* 0x3f80000006067808 */ /* 0x000fca0003000000 */
[----:B------:R-:W1:Y:S01]  /*0800*/  MUFU.RCP R11, R11 ;  /* 0x0000000b000b7308 */ /* 0x000e620000001000 */
[----:B------:R-:W-:Y:S02]  /*0810*/  @!P2 FSEL R7, R7, R0, !P4 ;  /* 0x000000000707a208 */ /* 0x000fe40006000000 */
[----:B------:R-:W-:Y:S01]  /*0820*/  SEL R0, R23, RZ, !P0 ;  /* 0x000000ff17007207 */ /* 0x000fe20004000000 */
[----:B------:R-:W-:Y:S01]  /*0830*/  @!P5 FMUL R6, R6, 16777216 ;  /* 0x4b8000000606d820 */ /* 0x000fe20000400000 */
[----:B------:R-:W-:Y:S01]  /*0840*/  FSEL R2, R3, R2, !P1 ;  /* 0x0000000203027208 */ /* 0x000fe20004800000 */
[----:B------:R-:W-:Y:S01]  /*0850*/  @!P3 FMUL R5, R5, 16777216 ;  /* 0x4b8000000505b820 */ /* 0x000fe20000400000 */
[----:B------:R-:W-:-:S03]  /*0860*/  FSEL R3, R0, R7, !P0 ;  /* 0x0000000700037208 */ /* 0x000fc60004000000 */
[----:B0-----:R-:W-:Y:S01]  /*0870*/  FMUL R5, R10, R5 ;  /* 0x000000050a057220 */ /* 0x001fe20000400000 */
[----:B------:R-:W-:Y:S01]  /*0880*/  FADD R18, -R18, R2 ;  /* 0x0000000212127221 */ /* 0x000fe20000000100 */
[----:B------:R-:W-:Y:S01]  /*0890*/  FADD R19, -R19, R3 ;  /* 0x0000000313137221 */ /* 0x000fe20000000100 */
[----:B-1----:R-:W-:Y:S02]  /*08a0*/  FMUL R0, R11, R6 ;  /* 0x000000060b007220 */ /* 0x002fe40000400000 */
[----:B------:R-:W0:Y:S01]  /*08b0*/  LDC.64 R6, c[0x0][0x248] ;  /* 0x00009200ff067b82 */ /* 0x000e220000000a00 */
[----:B------:R-:W-:Y:S01]  /*08c0*/  FMUL R5, R18, R5 ;  /* 0x0000000512057220 */ /* 0x000fe20000400000 */
[----:B------:R-:W-:-:S03]  /*08d0*/  FMUL R0, R19, R0 ;  /* 0x0000000013007220 */ /* 0x000fc60000400000 */
[----:B---3--:R-:W-:Y:S01]  /*08e0*/  FFMA R12, R12, R5, R14 ;  /* 0x000000050c0c7223 */ /* 0x008fe2000000000e */
[----:B------:R-:W-:-:S04]  /*08f0*/  FFMA R13, R13, R0, R15 ;  /* 0x000000000d0d7223 */ /* 0x000fc8000000000f */
[----:B------:R-:W-:Y:S02]  /*0900*/  FSETP.GT.AND P0, PT, R12, RZ, PT ;  /* 0x000000ff0c00720b */ /* 0x000fe40003f04000 */
[----:B------:R-:W-:-:S11]  /*0910*/  FSETP.GT.AND P1, PT, R13, RZ, PT ;  /* 0x000000ff0d00720b */ /* 0x000fd60003f24000 */
[----:B------:R-:W-:Y:S01]  /*0920*/  @!P0 FMUL R12, R12, 0.22916667163372039795 ;  /* 0x3e6aaaab0c0c8820 */ /* 0x000fe20000400000 */
[----:B0-----:R-:W-:-:S04]  /*0930*/  IMAD.WIDE R6, R4, 0x4, R6 ;  /* 0x0000000404067825 */ /* 0x001fc800078e0206 */
[----:B------:R-:W-:Y:S01]  /*0940*/  @!P1 FMUL R13, R13, 0.22916667163372039795 ;  /* 0x3e6aaaab0d0d9820 */ /* 0x000fe20000400000 */
[----:B--2---:R-:W-:Y:S01]  /*0950*/  IMAD.WIDE R4, R4, 0x4, R8 ;  /* 0x0000000404047825 */ /* 0x004fe200078e0208 */
[----:B------:R-:W-:Y:S04]  /*0960*/  STG.E.64 desc[UR4][R6.64], R2 ;  /* 0x0000000206007986 */ /* 0x000fe8000c101b04 */
[----:B------:R-:W-:Y:S01]  /*0970*/  STG.E.64 desc[UR4][R4.64], R12 ;  /* 0x0000000c04007986 */ /* 0x000fe2000c101b04 */
[----:B------:R-:W-:Y:S05]  /*0980*/  EXIT ;  /* 0x000000000000794d */ /* 0x000fea0003800000 */
.L_x_0:
[----:B------:R-:W-:-:S00]  /*0990*/  BRA `(.L_x_0) ;  /* 0xfffffffc00fc7947 */ /* 0x000fc0000383ffff */
[----:B------:R-:W-:-:S00]  /*09a0*/  NOP ;  /* 0x0000000000007918 */ /* 0x000fc00000000000 */
        /* <DEDUP_REMOVED lines=13> */
.L_x_1:


//--------------------- .nv.global.init           --------------------------
	.section	.nv.global.init,"aw",@progbits
.nv.global.init:
	.type		_$_str,@object
	.size		_$_str,(_$_str_$_2 - _$_str)
_$_str:
        /*0000*/ 	.byte	0x5f, 0x5f, 0x43, 0x55, 0x44, 0x41, 0x5f, 0x46, 0x54, 0x5a, 0x00
	.type		_$_str_$_2,@object
	.size		_$_str_$_2,(.L_1 - _$_str_$_2)
_$_str_$_2:
        /*000b*/ 	.byte	0x5f, 0x5f, 0x43, 0x55, 0x44, 0x41, 0x5f, 0x50, 0x52, 0x45, 0x43, 0x5f, 0x53, 0x51, 0x52, 0x54
        /*001b*/ 	.byte	0x00
.L_1:


//--------------------- .nv.constant0.triton_poi_fused__native_batch_norm_legit_no_training_cat_rrelu_with_noise_functional_10 --------------------------
	.section	.nv.constant0.triton_poi_fused__native_batch_norm_legit_no_training_cat_rrelu_with_noise_functional_10,"a",@progbits
	.sectionflags	@""
	.align	4
.nv.constant0.triton_poi_fused__native_batch_norm_legit_no_training_cat_rrelu_with_noise_functional_10:
	.zero		596
